	.headerflags	@"EF_CUDA_TEXMODE_UNIFIED EF_CUDA_64BIT_ADDRESS EF_CUDA_ACCELERATORS EF_CUDA_SM90 EF_CUDA_VIRTUAL_SM(EF_CUDA_SM90)"
	.elftype	@"ET_EXEC"


//--------------------- .nv.info                  --------------------------
	.section	.nv.info,"",@"SHT_CUDA_INFO"
	.align	4


	//----- nvinfo : EIATTR_REGCOUNT
	.align		4
        /*0000*/ 	.byte	0x04, 0x2f
        /*0002*/ 	.short	(.L_3 - .L_2)
	.align		4
.L_2:
        /*0004*/ 	.word	index@(triton_poi_fused__native_batch_norm_legit_no_training_relu_6)
        /*0008*/ 	.word	0x00000012


	//----- nvinfo : EIATTR_MIN_STACK_SIZE
	.align		4
.L_3:
        /*000c*/ 	.byte	0x04, 0x12
        /*000e*/ 	.short	(.L_5 - .L_4)
	.align		4
.L_4:
        /*0010*/ 	.word	index@(triton_poi_fused__native_batch_norm_legit_no_training_relu_6)
        /*0014*/ 	.word	0x00000000


	//----- nvinfo : EIATTR_FRAME_SIZE
	.align		4
.L_5:
        /*0018*/ 	.byte	0x04, 0x11
        /*001a*/ 	.short	(.L_7 - .L_6)
	.align		4
.L_6:
        /*001c*/ 	.word	index@(triton_poi_fused__native_batch_norm_legit_no_training_relu_6)
        /*0020*/ 	.word	0x00000000


	//----- nvinfo : EIATTR_MIN_STACK_SIZE
	.align		4
.L_7:
        /*0024*/ 	.byte	0x04, 0x12
        /*0026*/ 	.short	(.L_9 - .L_8)
	.align		4
.L_8:
        /*0028*/ 	.word	index@(triton_poi_fused__native_batch_norm_legit_no_training_relu_6)
        /*002c*/ 	.word	0x00000000
.L_9:


//--------------------- .nv.info.triton_poi_fused__native_batch_norm_legit_no_training_relu_6 --------------------------
	.section	.nv.info.triton_poi_fused__native_batch_norm_legit_no_training_relu_6,"",@"SHT_CUDA_INFO"
	.sectionflags	@""
	.align	4


	//----- nvinfo : EIATTR_CUDA_API_VERSION
	.align		4
        /*0000*/ 	.byte	0x04, 0x37
        /*0002*/ 	.short	(.L_11 - .L_10)
.L_10:
        /*0004*/ 	.word	0x0000007c


	//----- nvinfo : EIATTR_KPARAM_INFO
	.align		4
.L_11:
        /*0008*/ 	.byte	0x04, 0x17
        /*000a*/ 	.short	(.L_13 - .L_12)
.L_12:
        /*000c*/ 	.word	0x00000000
        /*0010*/ 	.short	0x0006
        /*0012*/ 	.short	0x0030
        /*0014*/ 	.byte	0x00, 0xf0, 0x11, 0x00


	//----- nvinfo : EIATTR_KPARAM_INFO
	.align		4
.L_13:
        /*0018*/ 	.byte	0x04, 0x17
        /*001a*/ 	.short	(.L_15 - .L_14)
.L_14:
        /*001c*/ 	.word	0x00000000
        /*0020*/ 	.short	0x0005
        /*0022*/ 	.short	0x0028
        /*0024*/ 	.byte	0x00, 0xf4, 0x21, 0x00


	//----- nvinfo : EIATTR_KPARAM_INFO
	.align		4
.L_15:
        /*0028*/ 	.byte	0x04, 0x17
        /*002a*/ 	.short	(.L_17 - .L_16)
.L_16:
        /*002c*/ 	.word	0x00000000
        /*0030*/ 	.short	0x0004
        /*0032*/ 	.short	0x0020
        /*0034*/ 	.byte	0x00, 0xf4, 0x21, 0x00


	//----- nvinfo : EIATTR_KPARAM_INFO
	.align		4
.L_17:
        /*0038*/ 	.byte	0x04, 0x17
        /*003a*/ 	.short	(.L_19 - .L_18)
.L_18:
        /*003c*/ 	.word	0x00000000
        /*0040*/ 	.short	0x0003
        /*0042*/ 	.short	0x0018
        /*0044*/ 	.byte	0x00, 0xf4, 0x21, 0x00


	//----- nvinfo : EIATTR_KPARAM_INFO
	.align		4
.L_19:
        /*0048*/ 	.byte	0x04, 0x17
        /*004a*/ 	.short	(.L_21 - .L_20)
.L_20:
        /*004c*/ 	.word	0x00000000
        /*0050*/ 	.short	0x0002
        /*0052*/ 	.short	0x0010
        /*0054*/ 	.byte	0x00, 0xf4, 0x21, 0x00


	//----- nvinfo : EIATTR_KPARAM_INFO
	.align		4
.L_21:
        /*0058*/ 	.byte	0x04, 0x17
        /*005a*/ 	.short	(.L_23 - .L_22)
.L_22:
        /*005c*/ 	.word	0x00000000
        /*0060*/ 	.short	0x0001
        /*0062*/ 	.short	0x0008
        /*0064*/ 	.byte	0x00, 0xf4, 0x21, 0x00


	//----- nvinfo : EIATTR_KPARAM_INFO
	.align		4
.L_23:
        /*0068*/ 	.byte	0x04, 0x17
        /*006a*/ 	.short	(.L_25 - .L_24)
.L_24:
        /*006c*/ 	.word	0x00000000
        /*0070*/ 	.short	0x0000
        /*0072*/ 	.short	0x0000
        /*0074*/ 	.byte	0x00, 0xf4, 0x21, 0x00


	//----- nvinfo : EIATTR_SPARSE_MMA_MASK
	.align		4
.L_25:
        /*0078*/ 	.byte	0x03, 0x50
        /*007a*/ 	.short	0x0000


	//----- nvinfo : EIATTR_MAXREG_COUNT
	.align		4
        /*007c*/ 	.byte	0x03, 0x1b
        /*007e*/ 	.short	0x00ff


	//----- nvinfo : EIATTR_EXIT_INSTR_OFFSETS
	.align		4
        /*0080*/ 	.byte	0x04, 0x1c
        /*0082*/ 	.short	(.L_27 - .L_26)


	//   ....[0]....
.L_26:
        /*0084*/ 	.word	0x000002f0


	//   ....[1]....
        /*0088*/ 	.word	0x00000310


	//----- nvinfo : EIATTR_REQNTID
	.align		4
.L_27:
        /*008c*/ 	.byte	0x04, 0x10
        /*008e*/ 	.short	(.L_29 - .L_28)
.L_28:
        /*0090*/ 	.word	0x00000080
        /*0094*/ 	.word	0x00000001
        /*0098*/ 	.word	0x00000001


	//----- nvinfo : EIATTR_CBANK_PARAM_SIZE
	.align		4
.L_29:
        /*009c*/ 	.byte	0x03, 0x19
        /*009e*/ 	.short	0x0034


	//----- nvinfo : EIATTR_PARAM_CBANK
	.align		4
        /*00a0*/ 	.byte	0x04, 0x0a
        /*00a2*/ 	.short	(.L_31 - .L_30)
	.align		4
.L_30:
        /*00a4*/ 	.word	index@(.nv.constant0.triton_poi_fused__native_batch_norm_legit_no_training_relu_6)
        /*00a8*/ 	.short	0x0210
        /*00aa*/ 	.short	0x0034


	//----- nvinfo : EIATTR_SW_WAR
	.align		4
.L_31:
        /*00ac*/ 	.byte	0x04, 0x36
        /*00ae*/ 	.short	(.L_33 - .L_32)
.L_32:
        /*00b0*/ 	.word	0x00000008
.L_33:


//--------------------- .nv.callgraph             --------------------------
	.section	.nv.callgraph,"",@"SHT_CUDA_CALLGRAPH"
	.align	4
	.sectionentsize	8
	.align		4
        /*0000*/ 	.word	0x00000000
	.align		4
        /*0004*/ 	.word	0xffffffff
	.align		4
        /*0008*/ 	.word	0x00000000
	.align		4
        /*000c*/ 	.word	0xfffffffe
	.align		4
        /*0010*/ 	.word	0x00000000
	.align		4
        /*0014*/ 	.word	0xfffffffd
	.align		4
        /*0018*/ 	.word	0x00000000
	.align		4
        /*001c*/ 	.word	0xfffffffc


//--------------------- .nv.constant4             --------------------------
	.section	.nv.constant4,"a",@progbits
	.align	8
	.align		8
.nv.constant4:
        /*0000*/ 	.dword	_$_str
	.align		8
        /*0008*/ 	.dword	_$_str_$_2


//--------------------- .text.triton_poi_fused__native_batch_norm_legit_no_training_relu_6 --------------------------
	.section	.text.triton_poi_fused__native_batch_norm_legit_no_training_relu_6,"ax",@progbits
	.align	128
        .global         triton_poi_fused__native_batch_norm_legit_no_training_relu_6
        .type           triton_poi_fused__native_batch_norm_legit_no_training_relu_6,@function
        .size           triton_poi_fused__native_batch_norm_legit_no_training_relu_6,(.L_x_1 - triton_poi_fused__native_batch_norm_legit_no_training_relu_6)
        .other          triton_poi_fused__native_batch_norm_legit_no_training_relu_6,@"STO_CUDA_ENTRY STV_DEFAULT"
triton_poi_fused__native_batch_norm_legit_no_training_relu_6:
.text.triton_poi_fused__native_batch_norm_legit_no_training_relu_6:
[----:B------:R-:W0:Y:S01]  /*0000*/  LDC R1, c[0x0][0x28] ;  /* 0x00000a00ff017b82 */ /* 0x000e220000000800 */
[----:B------:R-:W1:Y:S07]  /*0010*/  S2R R0, SR_TID.X ;  /* 0x0000000000007919 */ /* 0x000e6e0000002100 */
[----:B------:R-:W2:Y:S01]  /*0020*/  LDC.64 R8, c[0x0][0x220] ;  /* 0x00008800ff087b82 */ /* 0x000ea20000000a00 */
[----:B------:R-:W-:Y:S01]  /*0030*/  HFMA2.MMA R14, -RZ, RZ, 0, 0 ;  /* 0x00000000ff0e7435 */ /* 0x000fe200000001ff */
[----:B------:R-:W-:Y:S01]  /*0040*/  ULDC.64 UR4, c[0x0][0x208] ;  /* 0x0000820000047ab9 */ /* 0x000fe20000000a00 */
[----:B------:R-:W3:Y:S05]  /*0050*/  S2R R3, SR_CTAID.X ;  /* 0x0000000000037919 */ /* 0x000eea0000002500 */
[----:B------:R-:W4:Y:S08]  /*0060*/  LDC.64 R4, c[0x0][0x210] ;  /* 0x00008400ff047b82 */ /* 0x000f300000000a00 */
[----:B------:R-:W5:Y:S08]  /*0070*/  LDC.64 R6, c[0x0][0x218] ;  /* 0x00008600ff067b82 */ /* 0x000f700000000a00 */
[----:B------:R-:W5:Y:S01]  /*0080*/  LDC.64 R10, c[0x0][0x228] ;  /* 0x00008a00ff0a7b82 */ /* 0x000f620000000a00 */
[----:B-1----:R-:W-:-:S07]  /*0090*/  LOP3.LUT R0, R0, 0x7f, RZ, 0xc0, !PT ;  /* 0x0000007f00007812 */ /* 0x002fce00078ec0ff */
[----:B------:R-:W1:Y:S01]  /*00a0*/  LDC.64 R12, c[0x0][0x230] ;  /* 0x00008c00ff0c7b82 */ /* 0x000e620000000a00 */
[----:B---3--:R-:W-:-:S04]  /*00b0*/  LEA R0, R3, R0, 0x7 ;  /* 0x0000000003007211 */ /* 0x008fc800078e38ff */
[C---:B------:R-:W-:Y:S01]  /*00c0*/  ISETP.GE.AND P0, PT, R0.reuse, 0x1800, PT ;  /* 0x000018000000780c */ /* 0x040fe20003f06270 */
[----:B------:R-:W-:-:S05]  /*00d0*/  IMAD.HI R2, R0, 0x2aaaaaab, RZ ;  /* 0x2aaaaaab00027827 */ /* 0x000fca00078e02ff */
[----:B------:R-:W-:-:S04]  /*00e0*/  SHF.R.U32.HI R3, RZ, 0x1f, R2 ;  /* 0x0000001fff037819 */ /* 0x000fc80000011602 */
[----:B------:R-:W-:-:S05]  /*00f0*/  LEA.HI R3, R2, R3, RZ, 0x1c ;  /* 0x0000000302037211 */ /* 0x000fca00078fe0ff */
[----:B------:R-:W-:-:S04]  /*0100*/  IMAD R15, R3, -0x60, R0 ;  /* 0xffffffa0030f7824 */ /* 0x000fc800078e0200 */
[----:B--2---:R-:W-:-:S05]  /*0110*/  IMAD.WIDE R8, R15, 0x4, R8 ;  /* 0x000000040f087825 */ /* 0x004fca00078e0208 */
[----:B------:R2:W3:Y:S01]  /*0120*/  @!P0 LDG.E.EL R14, desc[UR4][R8.64] ;  /* 0x00000004080e8981 */ /* 0x0004e2000c2e1900 */
[----:B------:R-:W-:Y:S01]  /*0130*/  CS2R R2, SRZ ;  /* 0x0000000000027805 */ /* 0x000fe2000001ff00 */
[----:B----4-:R-:W-:-:S04]  /*0140*/  IMAD.WIDE R4, R0, 0x4, R4 ;  /* 0x0000000400047825 */ /* 0x010fc800078e0204 */
[C---:B-----5:R-:W-:Y:S01]  /*0150*/  IMAD.WIDE R6, R15.reuse, 0x4, R6 ;  /* 0x000000040f067825 */ /* 0x060fe200078e0206 */
[----:B------:R4:W5:Y:S03]  /*0160*/  @!P0 LDG.E R2, desc[UR4][R4.64] ;  /* 0x0000000404028981 */ /* 0x000966000c1e1900 */
[C---:B0-2---:R-:W-:Y:S01]  /*0170*/  IMAD.WIDE R8, R15.reuse, 0x4, R10 ;  /* 0x000000040f087825 */ /* 0x045fe200078e020a */
[----:B------:R0:W5:Y:S03]  /*0180*/  @!P0 LDG.E.EL R3, desc[UR4][R6.64] ;  /* 0x0000000406038981 */ /* 0x000166000c2e1900 */
[----:B-1----:R-:W-:Y:S01]  /*0190*/  IMAD.WIDE R10, R15, 0x4, R12 ;  /* 0x000000040f0a7825 */ /* 0x002fe200078e020c */
[----:B------:R-:W-:Y:S01]  /*01a0*/  CS2R R12, SRZ ;  /* 0x00000000000c7805 */ /* 0x000fe2000001ff00 */
[----:B----4-:R-:W1:Y:S05]  /*01b0*/  LDC.64 R4, c[0x0][0x238] ;  /* 0x00008e00ff047b82 */ /* 0x010e6a0000000a00 */
[----:B------:R-:W2:Y:S04]  /*01c0*/  @!P0 LDG.E.EL R12, desc[UR4][R8.64] ;  /* 0x00000004080c8981 */ /* 0x000ea8000c2e1900 */
[----:B------:R-:W2:Y:S01]  /*01d0*/  @!P0 LDG.E.EL R13, desc[UR4][R10.64] ;  /* 0x000000040a0d8981 */ /* 0x000ea2000c2e1900 */
[----:B0-----:R-:W-:Y:S01]  /*01e0*/  MOV R6, 0x3e800000 ;  /* 0x3e80000000067802 */ /* 0x001fe20000000f00 */
[----:B---3--:R-:W-:-:S04]  /*01f0*/  FADD R14, R14, 9.9999997473787516356e-06 ;  /* 0x3727c5ac0e0e7421 */ /* 0x008fc80000000000 */
[----:B------:R-:W0:Y:S01]  /*0200*/  MUFU.SQRT R15, R14 ;  /* 0x0000000e000f7308 */ /* 0x000e220000002000 */
[----:B-----5:R-:W-:Y:S01]  /*0210*/  FADD R2, -R3, R2 ;  /* 0x0000000203027221 */ /* 0x020fe20000000100 */
[C---:B0-----:R-:W-:Y:S02]  /*0220*/  FSETP.GT.AND P1, PT, R15.reuse, 8.50705917302346158658e+37, PT ;  /* 0x7e8000000f00780b */ /* 0x041fe40003f24000 */
[----:B------:R-:W-:Y:S02]  /*0230*/  FSETP.GEU.AND P2, PT, R15, 1.175494350822287508e-38, PT ;  /* 0x008000000f00780b */ /* 0x000fe40003f4e000 */
[----:B------:R-:W-:-:S09]  /*0240*/  FSEL R6, R6, 1, P1 ;  /* 0x3f80000006067808 */ /* 0x000fd20000800000 */
[----:B------:R-:W-:Y:S02]  /*0250*/  @P1 FMUL R15, R15, 0.25 ;  /* 0x3e8000000f0f1820 */ /* 0x000fe40000400000 */
[----:B------:R-:W-:Y:S02]  /*0260*/  @!P2 FMUL R6, R6, 16777216 ;  /* 0x4b8000000606a820 */ /* 0x000fe40000400000 */
[----:B------:R-:W-:-:S06]  /*0270*/  @!P2 FMUL R15, R15, 16777216 ;  /* 0x4b8000000f0fa820 */ /* 0x000fcc0000400000 */
[----:B------:R-:W0:Y:S02]  /*0280*/  MUFU.RCP R15, R15 ;  /* 0x0000000f000f7308 */ /* 0x000e240000001000 */
[----:B0-----:R-:W-:-:S04]  /*0290*/  FMUL R3, R15, R6 ;  /* 0x000000060f037220 */ /* 0x001fc80000400000 */
[----:B------:R-:W-:-:S04]  /*02a0*/  FMUL R2, R2, R3 ;  /* 0x0000000302027220 */ /* 0x000fc80000400000 */
[----:B--2---:R-:W-:Y:S01]  /*02b0*/  FFMA R12, R2, R12, R13 ;  /* 0x0000000c020c7223 */ /* 0x004fe2000000000d */
[----:B-1----:R-:W-:-:S04]  /*02c0*/  IMAD.WIDE R2, R0, 0x4, R4 ;  /* 0x0000000400027825 */ /* 0x002fc800078e0204 */
[----:B------:R-:W-:-:S04]  /*02d0*/  FSETP.GEU.AND P1, PT, R12, RZ, PT ;  /* 0x000000ff0c00720b */ /* 0x000fc80003f2e000 */
[----:B------:R-:W-:Y:S01]  /*02e0*/  FSEL R5, R12, RZ, P1 ;  /* 0x000000ff0c057208 */ /* 0x000fe20000800000 */
[----:B------:R-:W-:Y:S08]  /*02f0*/  @P0 EXIT ;  /* 0x000000000000094d */ /* 0x000ff00003800000 */
[----:B------:R-:W-:Y:S01]  /*0300*/  STG.E desc[UR4][R2.64], R5 ;  /* 0x0000000502007986 */ /* 0x000fe2000c101904 */
[----:B------:R-:W-:Y:S05]  /*0310*/  EXIT ;  /* 0x000000000000794d */ /* 0x000fea0003800000 */
.L_x_0:
[----:B------:R-:W-:-:S00]  /*0320*/  BRA `(.L_x_0) ;  /* 0xfffffffc00fc7947 */ /* 0x000fc0000383ffff */
[----:B------:R-:W-:-:S00]  /*0330*/  NOP ;  /* 0x0000000000007918 */ /* 0x000fc00000000000 */
        /* <DEDUP_REMOVED lines=12> */
.L_x_1:


//--------------------- .nv.global.init           --------------------------
	.section	.nv.global.init,"aw",@progbits
.nv.global.init:
	.type		_$_str,@object
	.size		_$_str,(_$_str_$_2 - _$_str)
_$_str:
        /*0000*/ 	.byte	0x5f, 0x5f, 0x43, 0x55, 0x44, 0x41, 0x5f, 0x46, 0x54, 0x5a, 0x00
	.type		_$_str_$_2,@object
	.size		_$_str_$_2,(.L_1 - _$_str_$_2)
_$_str_$_2:
        /*000b*/ 	.byte	0x5f, 0x5f, 0x43, 0x55, 0x44, 0x41, 0x5f, 0x50, 0x52, 0x45, 0x43, 0x5f, 0x53, 0x51, 0x52, 0x54
        /*001b*/ 	.byte	0x00
.L_1:


//--------------------- .nv.constant0.triton_poi_fused__native_batch_norm_legit_no_training_relu_6 --------------------------
	.section	.nv.constant0.triton_poi_fused__native_batch_norm_legit_no_training_relu_6,"a",@progbits
	.sectionflags	@""
	.align	4
.nv.constant0.triton_poi_fused__native_batch_norm_legit_no_training_relu_6:
	.zero		580
